//
// Generated by NVIDIA NVVM Compiler
//
// Compiler Build ID: CL-36424714
// Cuda compilation tools, release 13.0, V13.0.88
// Based on NVVM 20.0.0
//

.version 9.0
.target sm_100
.address_size 64

	// .globl	_Z8kernel_aPjS_
// _ZZ8kernel_aPjS_E12answerShared has been demoted
// _ZZ8kernel_sPjS_E10datashared has been demoted
// _ZZ8kernel_rPjS_E10dataShared has been demoted
// _ZZ9kernel_rrPjS_E10dataShared has been demoted
// _ZZ15kernel_lastwarpPjS_E10dataShared has been demoted
// _ZZ15kernel_completePjS_E10dataShared has been demoted

.visible .entry _Z8kernel_aPjS_(
	.param .u64 .ptr .align 1 _Z8kernel_aPjS__param_0,
	.param .u64 .ptr .align 1 _Z8kernel_aPjS__param_1
)
{
	.reg .pred 	%p<3>;
	.reg .b32 	%r<10>;
	.reg .b64 	%rd<7>;
	// demoted variable
	.shared .align 4 .u32 _ZZ8kernel_aPjS_E12answerShared;
	ld.param.u64 	%rd1, [_Z8kernel_aPjS__param_0];
	ld.param.u64 	%rd2, [_Z8kernel_aPjS__param_1];
	mov.u32 	%r1, %tid.x;
	setp.ne.s32 	%p1, %r1, 0;
	@%p1 bra 	$L__BB0_2;
	mov.b32 	%r2, 0;
	st.shared.u32 	[_ZZ8kernel_aPjS_E12answerShared], %r2;
$L__BB0_2:
	setp.ne.s32 	%p2, %r1, 0;
	bar.sync 	0;
	mov.u32 	%r3, %ctaid.x;
	mov.u32 	%r4, %ntid.x;
	mad.lo.s32 	%r5, %r3, %r4, %r1;
	cvta.to.global.u64 	%rd3, %rd1;
	mul.wide.u32 	%rd4, %r5, 4;
	add.s64 	%rd5, %rd3, %rd4;
	ld.global.u32 	%r6, [%rd5];
	atom.shared.add.u32 	%r7, [_ZZ8kernel_aPjS_E12answerShared], %r6;
	bar.sync 	0;
	@%p2 bra 	$L__BB0_4;
	ld.shared.u32 	%r8, [_ZZ8kernel_aPjS_E12answerShared];
	cvta.to.global.u64 	%rd6, %rd2;
	atom.global.add.u32 	%r9, [%rd6], %r8;
$L__BB0_4:
	ret;

}
	// .globl	_Z8kernel_sPjS_
.visible .entry _Z8kernel_sPjS_(
	.param .u64 .ptr .align 1 _Z8kernel_sPjS__param_0,
	.param .u64 .ptr .align 1 _Z8kernel_sPjS__param_1
)
{
	.reg .pred 	%p<12>;
	.reg .b32 	%r<50>;
	.reg .b64 	%rd<7>;
	// demoted variable
	.shared .align 4 .b8 _ZZ8kernel_sPjS_E10datashared[4096];
	ld.param.u64 	%rd2, [_Z8kernel_sPjS__param_0];
	ld.param.u64 	%rd1, [_Z8kernel_sPjS__param_1];
	cvta.to.global.u64 	%rd3, %rd2;
	mov.u32 	%r3, %ctaid.x;
	mov.u32 	%r4, %ntid.x;
	mov.u32 	%r1, %tid.x;
	mad.lo.s32 	%r5, %r3, %r4, %r1;
	mul.wide.u32 	%rd4, %r5, 4;
	add.s64 	%rd5, %rd3, %rd4;
	ld.global.u32 	%r6, [%rd5];
	shl.b32 	%r7, %r1, 2;
	mov.u32 	%r8, _ZZ8kernel_sPjS_E10datashared;
	add.s32 	%r2, %r8, %r7;
	st.shared.u32 	[%r2], %r6;
	bar.sync 	0;
	and.b32  	%r9, %r1, 1;
	setp.eq.b32 	%p1, %r9, 1;
	@%p1 bra 	$L__BB1_2;
	ld.shared.u32 	%r10, [%r2+4];
	ld.shared.u32 	%r11, [%r2];
	add.s32 	%r12, %r11, %r10;
	st.shared.u32 	[%r2], %r12;
$L__BB1_2:
	bar.sync 	0;
	and.b32  	%r13, %r1, 3;
	setp.ne.s32 	%p2, %r13, 0;
	@%p2 bra 	$L__BB1_4;
	ld.shared.u32 	%r14, [%r2+8];
	ld.shared.u32 	%r15, [%r2];
	add.s32 	%r16, %r15, %r14;
	st.shared.u32 	[%r2], %r16;
$L__BB1_4:
	bar.sync 	0;
	and.b32  	%r17, %r1, 7;
	setp.ne.s32 	%p3, %r17, 0;
	@%p3 bra 	$L__BB1_6;
	ld.shared.u32 	%r18, [%r2+16];
	ld.shared.u32 	%r19, [%r2];
	add.s32 	%r20, %r19, %r18;
	st.shared.u32 	[%r2], %r20;
$L__BB1_6:
	bar.sync 	0;
	and.b32  	%r21, %r1, 15;
	setp.ne.s32 	%p4, %r21, 0;
	@%p4 bra 	$L__BB1_8;
	ld.shared.u32 	%r22, [%r2+32];
	ld.shared.u32 	%r23, [%r2];
	add.s32 	%r24, %r23, %r22;
	st.shared.u32 	[%r2], %r24;
$L__BB1_8:
	bar.sync 	0;
	and.b32  	%r25, %r1, 31;
	setp.ne.s32 	%p5, %r25, 0;
	@%p5 bra 	$L__BB1_10;
	ld.shared.u32 	%r26, [%r2+64];
	ld.shared.u32 	%r27, [%r2];
	add.s32 	%r28, %r27, %r26;
	st.shared.u32 	[%r2], %r28;
$L__BB1_10:
	bar.sync 	0;
	and.b32  	%r29, %r1, 63;
	setp.ne.s32 	%p6, %r29, 0;
	@%p6 bra 	$L__BB1_12;
	ld.shared.u32 	%r30, [%r2+128];
	ld.shared.u32 	%r31, [%r2];
	add.s32 	%r32, %r31, %r30;
	st.shared.u32 	[%r2], %r32;
$L__BB1_12:
	bar.sync 	0;
	and.b32  	%r33, %r1, 127;
	setp.ne.s32 	%p7, %r33, 0;
	@%p7 bra 	$L__BB1_14;
	ld.shared.u32 	%r34, [%r2+256];
	ld.shared.u32 	%r35, [%r2];
	add.s32 	%r36, %r35, %r34;
	st.shared.u32 	[%r2], %r36;
$L__BB1_14:
	bar.sync 	0;
	and.b32  	%r37, %r1, 255;
	setp.ne.s32 	%p8, %r37, 0;
	@%p8 bra 	$L__BB1_16;
	ld.shared.u32 	%r38, [%r2+512];
	ld.shared.u32 	%r39, [%r2];
	add.s32 	%r40, %r39, %r38;
	st.shared.u32 	[%r2], %r40;
$L__BB1_16:
	bar.sync 	0;
	and.b32  	%r41, %r1, 511;
	setp.ne.s32 	%p9, %r41, 0;
	@%p9 bra 	$L__BB1_18;
	ld.shared.u32 	%r42, [%r2+1024];
	ld.shared.u32 	%r43, [%r2];
	add.s32 	%r44, %r43, %r42;
	st.shared.u32 	[%r2], %r44;
$L__BB1_18:
	bar.sync 	0;
	setp.ne.s32 	%p10, %r1, 0;
	@%p10 bra 	$L__BB1_20;
	ld.shared.u32 	%r45, [_ZZ8kernel_sPjS_E10datashared+2048];
	ld.shared.u32 	%r46, [%r2];
	add.s32 	%r47, %r46, %r45;
	st.shared.u32 	[%r2], %r47;
$L__BB1_20:
	setp.ne.s32 	%p11, %r1, 0;
	bar.sync 	0;
	@%p11 bra 	$L__BB1_22;
	ld.shared.u32 	%r48, [_ZZ8kernel_sPjS_E10datashared];
	cvta.to.global.u64 	%rd6, %rd1;
	atom.global.add.u32 	%r49, [%rd6], %r48;
$L__BB1_22:
	ret;

}
	// .globl	_Z8kernel_rPjS_
.visible .entry _Z8kernel_rPjS_(
	.param .u64 .ptr .align 1 _Z8kernel_rPjS__param_0,
	.param .u64 .ptr .align 1 _Z8kernel_rPjS__param_1
)
{
	.reg .pred 	%p<12>;
	.reg .b32 	%r<41>;
	.reg .b64 	%rd<7>;
	// demoted variable
	.shared .align 4 .b8 _ZZ8kernel_rPjS_E10dataShared[4096];
	ld.param.u64 	%rd2, [_Z8kernel_rPjS__param_0];
	ld.param.u64 	%rd1, [_Z8kernel_rPjS__param_1];
	cvta.to.global.u64 	%rd3, %rd2;
	mov.u32 	%r3, %ctaid.x;
	mov.u32 	%r4, %ntid.x;
	mov.u32 	%r1, %tid.x;
	mad.lo.s32 	%r5, %r3, %r4, %r1;
	mul.wide.u32 	%rd4, %r5, 4;
	add.s64 	%rd5, %rd3, %rd4;
	ld.global.u32 	%r6, [%rd5];
	shl.b32 	%r7, %r1, 2;
	mov.u32 	%r8, _ZZ8kernel_rPjS_E10dataShared;
	add.s32 	%r2, %r8, %r7;
	st.shared.u32 	[%r2], %r6;
	bar.sync 	0;
	setp.gt.u32 	%p1, %r1, 511;
	@%p1 bra 	$L__BB2_2;
	ld.shared.u32 	%r9, [%r2+2048];
	ld.shared.u32 	%r10, [%r2];
	add.s32 	%r11, %r10, %r9;
	st.shared.u32 	[%r2], %r11;
$L__BB2_2:
	bar.sync 	0;
	setp.gt.u32 	%p2, %r1, 255;
	@%p2 bra 	$L__BB2_4;
	ld.shared.u32 	%r12, [%r2+1024];
	ld.shared.u32 	%r13, [%r2];
	add.s32 	%r14, %r13, %r12;
	st.shared.u32 	[%r2], %r14;
$L__BB2_4:
	bar.sync 	0;
	setp.gt.u32 	%p3, %r1, 127;
	@%p3 bra 	$L__BB2_6;
	ld.shared.u32 	%r15, [%r2+512];
	ld.shared.u32 	%r16, [%r2];
	add.s32 	%r17, %r16, %r15;
	st.shared.u32 	[%r2], %r17;
$L__BB2_6:
	bar.sync 	0;
	setp.gt.u32 	%p4, %r1, 63;
	@%p4 bra 	$L__BB2_8;
	ld.shared.u32 	%r18, [%r2+256];
	ld.shared.u32 	%r19, [%r2];
	add.s32 	%r20, %r19, %r18;
	st.shared.u32 	[%r2], %r20;
$L__BB2_8:
	bar.sync 	0;
	setp.gt.u32 	%p5, %r1, 31;
	@%p5 bra 	$L__BB2_10;
	ld.shared.u32 	%r21, [%r2+128];
	ld.shared.u32 	%r22, [%r2];
	add.s32 	%r23, %r22, %r21;
	st.shared.u32 	[%r2], %r23;
$L__BB2_10:
	bar.sync 	0;
	setp.gt.u32 	%p6, %r1, 15;
	@%p6 bra 	$L__BB2_12;
	ld.shared.u32 	%r24, [%r2+64];
	ld.shared.u32 	%r25, [%r2];
	add.s32 	%r26, %r25, %r24;
	st.shared.u32 	[%r2], %r26;
$L__BB2_12:
	bar.sync 	0;
	setp.gt.u32 	%p7, %r1, 7;
	@%p7 bra 	$L__BB2_14;
	ld.shared.u32 	%r27, [%r2+32];
	ld.shared.u32 	%r28, [%r2];
	add.s32 	%r29, %r28, %r27;
	st.shared.u32 	[%r2], %r29;
$L__BB2_14:
	bar.sync 	0;
	setp.gt.u32 	%p8, %r1, 3;
	@%p8 bra 	$L__BB2_16;
	ld.shared.u32 	%r30, [%r2+16];
	ld.shared.u32 	%r31, [%r2];
	add.s32 	%r32, %r31, %r30;
	st.shared.u32 	[%r2], %r32;
$L__BB2_16:
	bar.sync 	0;
	setp.gt.u32 	%p9, %r1, 1;
	@%p9 bra 	$L__BB2_18;
	ld.shared.u32 	%r33, [%r2+8];
	ld.shared.u32 	%r34, [%r2];
	add.s32 	%r35, %r34, %r33;
	st.shared.u32 	[%r2], %r35;
$L__BB2_18:
	bar.sync 	0;
	setp.ne.s32 	%p10, %r1, 0;
	@%p10 bra 	$L__BB2_20;
	ld.shared.u32 	%r36, [_ZZ8kernel_rPjS_E10dataShared+4];
	ld.shared.u32 	%r37, [%r2];
	add.s32 	%r38, %r37, %r36;
	st.shared.u32 	[%r2], %r38;
$L__BB2_20:
	setp.ne.s32 	%p11, %r1, 0;
	bar.sync 	0;
	@%p11 bra 	$L__BB2_22;
	ld.shared.u32 	%r39, [_ZZ8kernel_rPjS_E10dataShared];
	cvta.to.global.u64 	%rd6, %rd1;
	atom.global.add.u32 	%r40, [%rd6], %r39;
$L__BB2_22:
	ret;

}
	// .globl	_Z9kernel_rrPjS_
.visible .entry _Z9kernel_rrPjS_(
	.param .u64 .ptr .align 1 _Z9kernel_rrPjS__param_0,
	.param .u64 .ptr .align 1 _Z9kernel_rrPjS__param_1
)
{
	.reg .pred 	%p<12>;
	.reg .b32 	%r<46>;
	.reg .b64 	%rd<9>;
	// demoted variable
	.shared .align 4 .b8 _ZZ9kernel_rrPjS_E10dataShared[4096];
	ld.param.u64 	%rd2, [_Z9kernel_rrPjS__param_0];
	ld.param.u64 	%rd1, [_Z9kernel_rrPjS__param_1];
	cvta.to.global.u64 	%rd3, %rd2;
	mov.u32 	%r3, %ctaid.x;
	mov.u32 	%r4, %ntid.x;
	mul.lo.s32 	%r5, %r4, %r3;
	shl.b32 	%r6, %r5, 1;
	mov.u32 	%r1, %tid.x;
	add.s32 	%r7, %r6, %r1;
	mul.wide.u32 	%rd4, %r7, 4;
	add.s64 	%rd5, %rd3, %rd4;
	ld.global.u32 	%r8, [%rd5];
	add.s32 	%r9, %r7, %r4;
	mul.wide.u32 	%rd6, %r9, 4;
	add.s64 	%rd7, %rd3, %rd6;
	ld.global.u32 	%r10, [%rd7];
	add.s32 	%r11, %r10, %r8;
	shl.b32 	%r12, %r1, 2;
	mov.u32 	%r13, _ZZ9kernel_rrPjS_E10dataShared;
	add.s32 	%r2, %r13, %r12;
	st.shared.u32 	[%r2], %r11;
	bar.sync 	0;
	setp.gt.u32 	%p1, %r1, 511;
	@%p1 bra 	$L__BB3_2;
	ld.shared.u32 	%r14, [%r2+2048];
	ld.shared.u32 	%r15, [%r2];
	add.s32 	%r16, %r15, %r14;
	st.shared.u32 	[%r2], %r16;
$L__BB3_2:
	bar.sync 	0;
	setp.gt.u32 	%p2, %r1, 255;
	@%p2 bra 	$L__BB3_4;
	ld.shared.u32 	%r17, [%r2+1024];
	ld.shared.u32 	%r18, [%r2];
	add.s32 	%r19, %r18, %r17;
	st.shared.u32 	[%r2], %r19;
$L__BB3_4:
	bar.sync 	0;
	setp.gt.u32 	%p3, %r1, 127;
	@%p3 bra 	$L__BB3_6;
	ld.shared.u32 	%r20, [%r2+512];
	ld.shared.u32 	%r21, [%r2];
	add.s32 	%r22, %r21, %r20;
	st.shared.u32 	[%r2], %r22;
$L__BB3_6:
	bar.sync 	0;
	setp.gt.u32 	%p4, %r1, 63;
	@%p4 bra 	$L__BB3_8;
	ld.shared.u32 	%r23, [%r2+256];
	ld.shared.u32 	%r24, [%r2];
	add.s32 	%r25, %r24, %r23;
	st.shared.u32 	[%r2], %r25;
$L__BB3_8:
	bar.sync 	0;
	setp.gt.u32 	%p5, %r1, 31;
	@%p5 bra 	$L__BB3_10;
	ld.shared.u32 	%r26, [%r2+128];
	ld.shared.u32 	%r27, [%r2];
	add.s32 	%r28, %r27, %r26;
	st.shared.u32 	[%r2], %r28;
$L__BB3_10:
	bar.sync 	0;
	setp.gt.u32 	%p6, %r1, 15;
	@%p6 bra 	$L__BB3_12;
	ld.shared.u32 	%r29, [%r2+64];
	ld.shared.u32 	%r30, [%r2];
	add.s32 	%r31, %r30, %r29;
	st.shared.u32 	[%r2], %r31;
$L__BB3_12:
	bar.sync 	0;
	setp.gt.u32 	%p7, %r1, 7;
	@%p7 bra 	$L__BB3_14;
	ld.shared.u32 	%r32, [%r2+32];
	ld.shared.u32 	%r33, [%r2];
	add.s32 	%r34, %r33, %r32;
	st.shared.u32 	[%r2], %r34;
$L__BB3_14:
	bar.sync 	0;
	setp.gt.u32 	%p8, %r1, 3;
	@%p8 bra 	$L__BB3_16;
	ld.shared.u32 	%r35, [%r2+16];
	ld.shared.u32 	%r36, [%r2];
	add.s32 	%r37, %r36, %r35;
	st.shared.u32 	[%r2], %r37;
$L__BB3_16:
	bar.sync 	0;
	setp.gt.u32 	%p9, %r1, 1;
	@%p9 bra 	$L__BB3_18;
	ld.shared.u32 	%r38, [%r2+8];
	ld.shared.u32 	%r39, [%r2];
	add.s32 	%r40, %r39, %r38;
	st.shared.u32 	[%r2], %r40;
$L__BB3_18:
	bar.sync 	0;
	setp.ne.s32 	%p10, %r1, 0;
	@%p10 bra 	$L__BB3_20;
	ld.shared.u32 	%r41, [_ZZ9kernel_rrPjS_E10dataShared+4];
	ld.shared.u32 	%r42, [%r2];
	add.s32 	%r43, %r42, %r41;
	st.shared.u32 	[%r2], %r43;
$L__BB3_20:
	setp.ne.s32 	%p11, %r1, 0;
	bar.sync 	0;
	@%p11 bra 	$L__BB3_22;
	ld.shared.u32 	%r44, [_ZZ9kernel_rrPjS_E10dataShared];
	cvta.to.global.u64 	%rd8, %rd1;
	atom.global.add.u32 	%r45, [%rd8], %r44;
$L__BB3_22:
	ret;

}
	// .globl	_Z15kernel_lastwarpPjS_
.visible .entry _Z15kernel_lastwarpPjS_(
	.param .u64 .ptr .align 1 _Z15kernel_lastwarpPjS__param_0,
	.param .u64 .ptr .align 1 _Z15kernel_lastwarpPjS__param_1
)
{
	.reg .pred 	%p<7>;
	.reg .b32 	%r<46>;
	.reg .b64 	%rd<9>;
	// demoted variable
	.shared .align 4 .b8 _ZZ15kernel_lastwarpPjS_E10dataShared[4096];
	ld.param.u64 	%rd2, [_Z15kernel_lastwarpPjS__param_0];
	ld.param.u64 	%rd1, [_Z15kernel_lastwarpPjS__param_1];
	cvta.to.global.u64 	%rd3, %rd2;
	mov.u32 	%r1, %tid.x;
	mov.u32 	%r3, %ctaid.x;
	mov.u32 	%r4, %ntid.x;
	mul.lo.s32 	%r5, %r4, %r3;
	shl.b32 	%r6, %r5, 1;
	add.s32 	%r7, %r6, %r1;
	mul.wide.u32 	%rd4, %r7, 4;
	add.s64 	%rd5, %rd3, %rd4;
	ld.global.u32 	%r8, [%rd5];
	add.s32 	%r9, %r7, %r4;
	mul.wide.u32 	%rd6, %r9, 4;
	add.s64 	%rd7, %rd3, %rd6;
	ld.global.u32 	%r10, [%rd7];
	add.s32 	%r11, %r10, %r8;
	shl.b32 	%r12, %r1, 2;
	mov.u32 	%r13, _ZZ15kernel_lastwarpPjS_E10dataShared;
	add.s32 	%r2, %r13, %r12;
	st.shared.u32 	[%r2], %r11;
	bar.sync 	0;
	setp.gt.u32 	%p1, %r1, 511;
	@%p1 bra 	$L__BB4_2;
	ld.shared.u32 	%r14, [%r2+2048];
	ld.shared.u32 	%r15, [%r2];
	add.s32 	%r16, %r15, %r14;
	st.shared.u32 	[%r2], %r16;
$L__BB4_2:
	bar.sync 	0;
	setp.gt.u32 	%p2, %r1, 255;
	@%p2 bra 	$L__BB4_4;
	ld.shared.u32 	%r17, [%r2+1024];
	ld.shared.u32 	%r18, [%r2];
	add.s32 	%r19, %r18, %r17;
	st.shared.u32 	[%r2], %r19;
$L__BB4_4:
	bar.sync 	0;
	setp.gt.u32 	%p3, %r1, 127;
	@%p3 bra 	$L__BB4_6;
	ld.shared.u32 	%r20, [%r2+512];
	ld.shared.u32 	%r21, [%r2];
	add.s32 	%r22, %r21, %r20;
	st.shared.u32 	[%r2], %r22;
$L__BB4_6:
	bar.sync 	0;
	setp.gt.u32 	%p4, %r1, 63;
	@%p4 bra 	$L__BB4_8;
	ld.shared.u32 	%r23, [%r2+256];
	ld.shared.u32 	%r24, [%r2];
	add.s32 	%r25, %r24, %r23;
	st.shared.u32 	[%r2], %r25;
$L__BB4_8:
	bar.sync 	0;
	setp.gt.u32 	%p5, %r1, 31;
	@%p5 bra 	$L__BB4_11;
	ld.volatile.shared.u32 	%r26, [%r2+128];
	ld.volatile.shared.u32 	%r27, [%r2];
	add.s32 	%r28, %r27, %r26;
	st.volatile.shared.u32 	[%r2], %r28;
	ld.volatile.shared.u32 	%r29, [%r2+64];
	ld.volatile.shared.u32 	%r30, [%r2];
	add.s32 	%r31, %r30, %r29;
	st.volatile.shared.u32 	[%r2], %r31;
	ld.volatile.shared.u32 	%r32, [%r2+32];
	ld.volatile.shared.u32 	%r33, [%r2];
	add.s32 	%r34, %r33, %r32;
	st.volatile.shared.u32 	[%r2], %r34;
	ld.volatile.shared.u32 	%r35, [%r2+16];
	ld.volatile.shared.u32 	%r36, [%r2];
	add.s32 	%r37, %r36, %r35;
	st.volatile.shared.u32 	[%r2], %r37;
	ld.volatile.shared.u32 	%r38, [%r2+8];
	ld.volatile.shared.u32 	%r39, [%r2];
	add.s32 	%r40, %r39, %r38;
	st.volatile.shared.u32 	[%r2], %r40;
	ld.volatile.shared.u32 	%r41, [%r2+4];
	ld.volatile.shared.u32 	%r42, [%r2];
	add.s32 	%r43, %r42, %r41;
	st.volatile.shared.u32 	[%r2], %r43;
	setp.ne.s32 	%p6, %r1, 0;
	@%p6 bra 	$L__BB4_11;
	ld.shared.u32 	%r44, [_ZZ15kernel_lastwarpPjS_E10dataShared];
	cvta.to.global.u64 	%rd8, %rd1;
	atom.global.add.u32 	%r45, [%rd8], %r44;
$L__BB4_11:
	ret;

}
	// .globl	_Z15kernel_completePjS_
.visible .entry _Z15kernel_completePjS_(
	.param .u64 .ptr .align 1 _Z15kernel_completePjS__param_0,
	.param .u64 .ptr .align 1 _Z15kernel_completePjS__param_1
)
{
	.reg .pred 	%p<7>;
	.reg .b32 	%r<46>;
	.reg .b64 	%rd<9>;
	// demoted variable
	.shared .align 4 .b8 _ZZ15kernel_completePjS_E10dataShared[4096];
	ld.param.u64 	%rd2, [_Z15kernel_completePjS__param_0];
	ld.param.u64 	%rd1, [_Z15kernel_completePjS__param_1];
	cvta.to.global.u64 	%rd3, %rd2;
	mov.u32 	%r1, %tid.x;
	mov.u32 	%r3, %ctaid.x;
	mov.u32 	%r4, %ntid.x;
	mul.lo.s32 	%r5, %r4, %r3;
	shl.b32 	%r6, %r5, 1;
	add.s32 	%r7, %r6, %r1;
	mul.wide.u32 	%rd4, %r7, 4;
	add.s64 	%rd5, %rd3, %rd4;
	ld.global.u32 	%r8, [%rd5];
	add.s32 	%r9, %r7, %r4;
	mul.wide.u32 	%rd6, %r9, 4;
	add.s64 	%rd7, %rd3, %rd6;
	ld.global.u32 	%r10, [%rd7];
	add.s32 	%r11, %r10, %r8;
	shl.b32 	%r12, %r1, 2;
	mov.u32 	%r13, _ZZ15kernel_completePjS_E10dataShared;
	add.s32 	%r2, %r13, %r12;
	st.shared.u32 	[%r2], %r11;
	bar.sync 	0;
	setp.gt.u32 	%p1, %r1, 511;
	@%p1 bra 	$L__BB5_7;
	ld.shared.u32 	%r14, [%r2+2048];
	ld.shared.u32 	%r15, [%r2];
	add.s32 	%r16, %r15, %r14;
	st.shared.u32 	[%r2], %r16;
	bar.sync 	0;
	setp.gt.u32 	%p2, %r1, 255;
	@%p2 bra 	$L__BB5_7;
	ld.shared.u32 	%r17, [%r2+1024];
	ld.shared.u32 	%r18, [%r2];
	add.s32 	%r19, %r18, %r17;
	st.shared.u32 	[%r2], %r19;
	bar.sync 	0;
	setp.gt.u32 	%p3, %r1, 127;
	@%p3 bra 	$L__BB5_7;
	ld.shared.u32 	%r20, [%r2+512];
	ld.shared.u32 	%r21, [%r2];
	add.s32 	%r22, %r21, %r20;
	st.shared.u32 	[%r2], %r22;
	bar.sync 	0;
	setp.gt.u32 	%p4, %r1, 63;
	@%p4 bra 	$L__BB5_7;
	ld.shared.u32 	%r23, [%r2+256];
	ld.shared.u32 	%r24, [%r2];
	add.s32 	%r25, %r24, %r23;
	st.shared.u32 	[%r2], %r25;
	bar.sync 	0;
	setp.gt.u32 	%p5, %r1, 31;
	@%p5 bra 	$L__BB5_7;
	ld.volatile.shared.u32 	%r26, [%r2+128];
	ld.volatile.shared.u32 	%r27, [%r2];
	add.s32 	%r28, %r27, %r26;
	st.volatile.shared.u32 	[%r2], %r28;
	ld.volatile.shared.u32 	%r29, [%r2+64];
	ld.volatile.shared.u32 	%r30, [%r2];
	add.s32 	%r31, %r30, %r29;
	st.volatile.shared.u32 	[%r2], %r31;
	ld.volatile.shared.u32 	%r32, [%r2+32];
	ld.volatile.shared.u32 	%r33, [%r2];
	add.s32 	%r34, %r33, %r32;
	st.volatile.shared.u32 	[%r2], %r34;
	ld.volatile.shared.u32 	%r35, [%r2+16];
	ld.volatile.shared.u32 	%r36, [%r2];
	add.s32 	%r37, %r36, %r35;
	st.volatile.shared.u32 	[%r2], %r37;
	ld.volatile.shared.u32 	%r38, [%r2+8];
	ld.volatile.shared.u32 	%r39, [%r2];
	add.s32 	%r40, %r39, %r38;
	st.volatile.shared.u32 	[%r2], %r40;
	ld.volatile.shared.u32 	%r41, [%r2+4];
	ld.volatile.shared.u32 	%r42, [%r2];
	add.s32 	%r43, %r42, %r41;
	st.volatile.shared.u32 	[%r2], %r43;
	setp.ne.s32 	%p6, %r1, 0;
	@%p6 bra 	$L__BB5_7;
	ld.shared.u32 	%r44, [_ZZ15kernel_completePjS_E10dataShared];
	cvta.to.global.u64 	%rd8, %rd1;
	atom.global.add.u32 	%r45, [%rd8], %r44;
$L__BB5_7:
	ret;

}


// ===== COMPILED SASS (sm_100) =====

	.target	sm_100

	.elftype	@"ET_EXEC"


//--------------------- .note.nv.tkinfo           --------------------------
	.section	.note.nv.tkinfo,"",@"SHT_NOTE"
	.sectionflags	@"SHF_NOTE_NV_TKINFO"
	.tkinfo
        /*0018*/ 	.word	0x00000002
        /*0030*/ 	.string	""
        /*0030*/ 	.string	"ptxas"
        /*0030*/ 	.string	"Cuda compilation tools, release 13.0, V13.0.88"
        /*0030*/ 	.string	"Build cuda_13.0.r13.0/compiler.36424714_0"
        /*0030*/ 	.string	"-arch sm_100 -m 64 "



//--------------------- .note.nv.cuinfo           --------------------------
	.section	.note.nv.cuinfo,"",@"SHT_NOTE"
	.sectionflags	@"SHF_NOTE_NV_CUINFO"
        /*0018*/ 	.short	0x0002
        /*001a*/ 	.short	0x0064
        /*001c*/ 	.short	0x0082
	.zero		2


//--------------------- .nv.info                  --------------------------
	.section	.nv.info,"",@"SHT_CUDA_INFO"
	.align	4


	//----- nvinfo : EIATTR_REGCOUNT
	.align		4
        /*0000*/ 	.byte	0x04, 0x2f
        /*0002*/ 	.short	(.L_1 - .L_0)
	.align		4
.L_0:
        /*0004*/ 	.word	index@(_Z8kernel_aPjS_)
        /*0008*/ 	.word	0x00000008


	//----- nvinfo : EIATTR_FRAME_SIZE
	.align		4
.L_1:
        /*000c*/ 	.byte	0x04, 0x11
        /*000e*/ 	.short	(.L_3 - .L_2)
	.align		4
.L_2:
        /*0010*/ 	.word	index@(_Z8kernel_aPjS_)
        /*0014*/ 	.word	0x00000000


	//----- nvinfo : EIATTR_REGCOUNT
	.align		4
.L_3:
        /*0018*/ 	.byte	0x04, 0x2f
        /*001a*/ 	.short	(.L_5 - .L_4)
	.align		4
.L_4:
        /*001c*/ 	.word	index@(_Z8kernel_sPjS_)
        /*0020*/ 	.word	0x0000000a


	//----- nvinfo : EIATTR_FRAME_SIZE
	.align		4
.L_5:
        /*0024*/ 	.byte	0x04, 0x11
        /*0026*/ 	.short	(.L_7 - .L_6)
	.align		4
.L_6:
        /*0028*/ 	.word	index@(_Z8kernel_sPjS_)
        /*002c*/ 	.word	0x00000000


	//----- nvinfo : EIATTR_REGCOUNT
	.align		4
.L_7:
        /*0030*/ 	.byte	0x04, 0x2f
        /*0032*/ 	.short	(.L_9 - .L_8)
	.align		4
.L_8:
        /*0034*/ 	.word	index@(_Z8kernel_rPjS_)
        /*0038*/ 	.word	0x0000000a


	//----- nvinfo : EIATTR_FRAME_SIZE
	.align		4
.L_9:
        /*003c*/ 	.byte	0x04, 0x11
        /*003e*/ 	.short	(.L_11 - .L_10)
	.align		4
.L_10:
        /*0040*/ 	.word	index@(_Z8kernel_rPjS_)
        /*0044*/ 	.word	0x00000000


	//----- nvinfo : EIATTR_REGCOUNT
	.align		4
.L_11:
        /*0048*/ 	.byte	0x04, 0x2f
        /*004a*/ 	.short	(.L_13 - .L_12)
	.align		4
.L_12:
        /*004c*/ 	.word	index@(_Z9kernel_rrPjS_)
        /*0050*/ 	.word	0x0000000c


	//----- nvinfo : EIATTR_FRAME_SIZE
	.align		4
.L_13:
        /*0054*/ 	.byte	0x04, 0x11
        /*0056*/ 	.short	(.L_15 - .L_14)
	.align		4
.L_14:
        /*0058*/ 	.word	index@(_Z9kernel_rrPjS_)
        /*005c*/ 	.word	0x00000000


	//----- nvinfo : EIATTR_REGCOUNT
	.align		4
.L_15:
        /*0060*/ 	.byte	0x04, 0x2f
        /*0062*/ 	.short	(.L_17 - .L_16)
	.align		4
.L_16:
        /*0064*/ 	.word	index@(_Z15kernel_lastwarpPjS_)
        /*0068*/ 	.word	0x0000000c


	//----- nvinfo : EIATTR_FRAME_SIZE
	.align		4
.L_17:
        /*006c*/ 	.byte	0x04, 0x11
        /*006e*/ 	.short	(.L_19 - .L_18)
	.align		4
.L_18:
        /*0070*/ 	.word	index@(_Z15kernel_lastwarpPjS_)
        /*0074*/ 	.word	0x00000000


	//----- nvinfo : EIATTR_REGCOUNT
	.align		4
.L_19:
        /*0078*/ 	.byte	0x04, 0x2f
        /*007a*/ 	.short	(.L_21 - .L_20)
	.align		4
.L_20:
        /*007c*/ 	.word	index@(_Z15kernel_completePjS_)
        /*0080*/ 	.word	0x0000000c


	//----- nvinfo : EIATTR_FRAME_SIZE
	.align		4
.L_21:
        /*0084*/ 	.byte	0x04, 0x11
        /*0086*/ 	.short	(.L_23 - .L_22)
	.align		4
.L_22:
        /*0088*/ 	.word	index@(_Z15kernel_completePjS_)
        /*008c*/ 	.word	0x00000000


	//----- nvinfo : EIATTR_MIN_STACK_SIZE
	.align		4
.L_23:
        /*0090*/ 	.byte	0x04, 0x12
        /*0092*/ 	.short	(.L_25 - .L_24)
	.align		4
.L_24:
        /*0094*/ 	.word	index@(_Z15kernel_completePjS_)
        /*0098*/ 	.word	0x00000000


	//----- nvinfo : EIATTR_MIN_STACK_SIZE
	.align		4
.L_25:
        /*009c*/ 	.byte	0x04, 0x12
        /*009e*/ 	.short	(.L_27 - .L_26)
	.align		4
.L_26:
        /*00a0*/ 	.word	index@(_Z15kernel_lastwarpPjS_)
        /*00a4*/ 	.word	0x00000000


	//----- nvinfo : EIATTR_MIN_STACK_SIZE
	.align		4
.L_27:
        /*00a8*/ 	.byte	0x04, 0x12
        /*00aa*/ 	.short	(.L_29 - .L_28)
	.align		4
.L_28:
        /*00ac*/ 	.word	index@(_Z9kernel_rrPjS_)
        /*00b0*/ 	.word	0x00000000


	//----- nvinfo : EIATTR_MIN_STACK_SIZE
	.align		4
.L_29:
        /*00b4*/ 	.byte	0x04, 0x12
        /*00b6*/ 	.short	(.L_31 - .L_30)
	.align		4
.L_30:
        /*00b8*/ 	.word	index@(_Z8kernel_rPjS_)
        /*00bc*/ 	.word	0x00000000


	//----- nvinfo : EIATTR_MIN_STACK_SIZE
	.align		4
.L_31:
        /*00c0*/ 	.byte	0x04, 0x12
        /*00c2*/ 	.short	(.L_33 - .L_32)
	.align		4
.L_32:
        /*00c4*/ 	.word	index@(_Z8kernel_sPjS_)
        /*00c8*/ 	.word	0x00000000


	//----- nvinfo : EIATTR_MIN_STACK_SIZE
	.align		4
.L_33:
        /*00cc*/ 	.byte	0x04, 0x12
        /*00ce*/ 	.short	(.L_35 - .L_34)
	.align		4
.L_34:
        /*00d0*/ 	.word	index@(_Z8kernel_aPjS_)
        /*00d4*/ 	.word	0x00000000
.L_35:


//--------------------- .nv.compat                --------------------------
	.section	.nv.compat,"",@"SHT_CUDA_COMPAT_INFO"
	.align	4
        /*0000*/ 	.byte	0x02, 0x09, 0x00, 0x00, 0x02, 0x02, 0x01, 0x00, 0x02, 0x05, 0x05, 0x00, 0x03, 0x07, 0x01, 0x01
        /*0010*/ 	.byte	0x02, 0x03, 0x00, 0x00, 0x02, 0x06, 0x01, 0x00, 0x04, 0x0b, 0x08, 0x00, 0x09, 0x00, 0x00, 0x00
        /*0020*/ 	.byte	0x00, 0x00, 0x00, 0x00


//--------------------- .nv.info._Z15kernel_completePjS_ --------------------------
	.section	.nv.info._Z15kernel_completePjS_,"",@"SHT_CUDA_INFO"
	.sectionflags	@""
	.align	4


	//----- nvinfo : EIATTR_CUDA_API_VERSION
	.align		4
        /*0000*/ 	.byte	0x04, 0x37
        /*0002*/ 	.short	(.L_37 - .L_36)
.L_36:
        /*0004*/ 	.word	0x00000082


	//----- nvinfo : EIATTR_KPARAM_INFO
	.align		4
.L_37:
        /*0008*/ 	.byte	0x04, 0x17
        /*000a*/ 	.short	(.L_39 - .L_38)
.L_38:
        /*000c*/ 	.word	0x00000000
        /*0010*/ 	.short	0x0001
        /*0012*/ 	.short	0x0008
        /*0014*/ 	.byte	0x00, 0xf5, 0x21, 0x00


	//----- nvinfo : EIATTR_KPARAM_INFO
	.align		4
.L_39:
        /*0018*/ 	.byte	0x04, 0x17
        /*001a*/ 	.short	(.L_41 - .L_40)
.L_40:
        /*001c*/ 	.word	0x00000000
        /*0020*/ 	.short	0x0000
        /*0022*/ 	.short	0x0000
        /*0024*/ 	.byte	0x00, 0xf5, 0x21, 0x00


	//----- nvinfo : EIATTR_SPARSE_MMA_MASK
	.align		4
.L_41:
        /*0028*/ 	.byte	0x03, 0x50
        /*002a*/ 	.short	0x0000


	//----- nvinfo : EIATTR_MAXREG_COUNT
	.align		4
        /*002c*/ 	.byte	0x03, 0x1b
        /*002e*/ 	.short	0x00ff


	//----- nvinfo : EIATTR_NUM_BARRIERS
	.align		4
        /*0030*/ 	.byte	0x02, 0x4c
        /*0032*/ 	.byte	0x01
	.zero		1


	//----- nvinfo : EIATTR_MERCURY_ISA_VERSION
	.align		4
        /*0034*/ 	.byte	0x03, 0x5f
        /*0036*/ 	.short	0x0101


	//----- nvinfo : EIATTR_VRC_CTA_INIT_COUNT
	.align		4
        /*0038*/ 	.byte	0x02, 0x4a
	.zero		1
	.zero		1


	//----- nvinfo : EIATTR_EXIT_INSTR_OFFSETS
	.align		4
        /*003c*/ 	.byte	0x04, 0x1c
        /*003e*/ 	.short	(.L_43 - .L_42)


	//   ....[0]....
.L_42:
        /*0040*/ 	.word	0x00000150


	//   ....[1]....
        /*0044*/ 	.word	0x000001c0


	//   ....[2]....
        /*0048*/ 	.word	0x00000230


	//   ....[3]....
        /*004c*/ 	.word	0x000002a0


	//   ....[4]....
        /*0050*/ 	.word	0x00000310


	//   ....[5]....
        /*0054*/ 	.word	0x000004b0


	//   ....[6]....
        /*0058*/ 	.word	0x000004f0


	//----- nvinfo : EIATTR_CBANK_PARAM_SIZE
	.align		4
.L_43:
        /*005c*/ 	.byte	0x03, 0x19
        /*005e*/ 	.short	0x0010


	//----- nvinfo : EIATTR_PARAM_CBANK
	.align		4
        /*0060*/ 	.byte	0x04, 0x0a
        /*0062*/ 	.short	(.L_45 - .L_44)
	.align		4
.L_44:
        /*0064*/ 	.word	index@(.nv.constant0._Z15kernel_completePjS_)
        /*0068*/ 	.short	0x0380
        /*006a*/ 	.short	0x0010


	//----- nvinfo : EIATTR_SW_WAR
	.align		4
.L_45:
        /*006c*/ 	.byte	0x04, 0x36
        /*006e*/ 	.short	(.L_47 - .L_46)
.L_46:
        /*0070*/ 	.word	0x00000008
.L_47:


//--------------------- .nv.info._Z15kernel_lastwarpPjS_ --------------------------
	.section	.nv.info._Z15kernel_lastwarpPjS_,"",@"SHT_CUDA_INFO"
	.sectionflags	@""
	.align	4


	//----- nvinfo : EIATTR_CUDA_API_VERSION
	.align		4
        /*0000*/ 	.byte	0x04, 0x37
        /*0002*/ 	.short	(.L_49 - .L_48)
.L_48:
        /*0004*/ 	.word	0x00000082


	//----- nvinfo : EIATTR_KPARAM_INFO
	.align		4
.L_49:
        /*0008*/ 	.byte	0x04, 0x17
        /*000a*/ 	.short	(.L_51 - .L_50)
.L_50:
        /*000c*/ 	.word	0x00000000
        /*0010*/ 	.short	0x0001
        /*0012*/ 	.short	0x0008
        /*0014*/ 	.byte	0x00, 0xf5, 0x21, 0x00


	//----- nvinfo : EIATTR_KPARAM_INFO
	.align		4
.L_51:
        /*0018*/ 	.byte	0x04, 0x17
        /*001a*/ 	.short	(.L_53 - .L_52)
.L_52:
        /*001c*/ 	.word	0x00000000
        /*0020*/ 	.short	0x0000
        /*0022*/ 	.short	0x0000
        /*0024*/ 	.byte	0x00, 0xf5, 0x21, 0x00


	//----- nvinfo : EIATTR_SPARSE_MMA_MASK
	.align		4
.L_53:
        /*0028*/ 	.byte	0x03, 0x50
        /*002a*/ 	.short	0x0000


	//----- nvinfo : EIATTR_MAXREG_COUNT
	.align		4
        /*002c*/ 	.byte	0x03, 0x1b
        /*002e*/ 	.short	0x00ff


	//----- nvinfo : EIATTR_NUM_BARRIERS
	.align		4
        /*0030*/ 	.byte	0x02, 0x4c
        /*0032*/ 	.byte	0x01
	.zero		1


	//----- nvinfo : EIATTR_MERCURY_ISA_VERSION
	.align		4
        /*0034*/ 	.byte	0x03, 0x5f
        /*0036*/ 	.short	0x0101


	//----- nvinfo : EIATTR_VRC_CTA_INIT_COUNT
	.align		4
        /*0038*/ 	.byte	0x02, 0x4a
	.zero		1
	.zero		1


	//----- nvinfo : EIATTR_EXIT_INSTR_OFFSETS
	.align		4
        /*003c*/ 	.byte	0x04, 0x1c
        /*003e*/ 	.short	(.L_55 - .L_54)


	//   ....[0]....
.L_54:
        /*0040*/ 	.word	0x000002d0


	//   ....[1]....
        /*0044*/ 	.word	0x00000470


	//   ....[2]....
        /*0048*/ 	.word	0x000004b0


	//----- nvinfo : EIATTR_CBANK_PARAM_SIZE
	.align		4
.L_55:
        /*004c*/ 	.byte	0x03, 0x19
        /*004e*/ 	.short	0x0010


	//----- nvinfo : EIATTR_PARAM_CBANK
	.align		4
        /*0050*/ 	.byte	0x04, 0x0a
        /*0052*/ 	.short	(.L_57 - .L_56)
	.align		4
.L_56:
        /*0054*/ 	.word	index@(.nv.constant0._Z15kernel_lastwarpPjS_)
        /*0058*/ 	.short	0x0380
        /*005a*/ 	.short	0x0010


	//----- nvinfo : EIATTR_SW_WAR
	.align		4
.L_57:
        /*005c*/ 	.byte	0x04, 0x36
        /*005e*/ 	.short	(.L_59 - .L_58)
.L_58:
        /*0060*/ 	.word	0x00000008
.L_59:


//--------------------- .nv.info._Z9kernel_rrPjS_ --------------------------
	.section	.nv.info._Z9kernel_rrPjS_,"",@"SHT_CUDA_INFO"
	.sectionflags	@""
	.align	4


	//----- nvinfo : EIATTR_CUDA_API_VERSION
	.align		4
        /*0000*/ 	.byte	0x04, 0x37
        /*0002*/ 	.short	(.L_61 - .L_60)
.L_60:
        /*0004*/ 	.word	0x00000082


	//----- nvinfo : EIATTR_KPARAM_INFO
	.align		4
.L_61:
        /*0008*/ 	.byte	0x04, 0x17
        /*000a*/ 	.short	(.L_63 - .L_62)
.L_62:
        /*000c*/ 	.word	0x00000000
        /*0010*/ 	.short	0x0001
        /*0012*/ 	.short	0x0008
        /*0014*/ 	.byte	0x00, 0xf5, 0x21, 0x00


	//----- nvinfo : EIATTR_KPARAM_INFO
	.align		4
.L_63:
        /*0018*/ 	.byte	0x04, 0x17
        /*001a*/ 	.short	(.L_65 - .L_64)
.L_64:
        /*001c*/ 	.word	0x00000000
        /*0020*/ 	.short	0x0000
        /*0022*/ 	.short	0x0000
        /*0024*/ 	.byte	0x00, 0xf5, 0x21, 0x00


	//----- nvinfo : EIATTR_SPARSE_MMA_MASK
	.align		4
.L_65:
        /*0028*/ 	.byte	0x03, 0x50
        /*002a*/ 	.short	0x0000


	//----- nvinfo : EIATTR_MAXREG_COUNT
	.align		4
        /*002c*/ 	.byte	0x03, 0x1b
        /*002e*/ 	.short	0x00ff


	//----- nvinfo : EIATTR_NUM_BARRIERS
	.align		4
        /*0030*/ 	.byte	0x02, 0x4c
        /*0032*/ 	.byte	0x01
	.zero		1


	//----- nvinfo : EIATTR_MERCURY_ISA_VERSION
	.align		4
        /*0034*/ 	.byte	0x03, 0x5f
        /*0036*/ 	.short	0x0101


	//----- nvinfo : EIATTR_VRC_CTA_INIT_COUNT
	.align		4
        /*0038*/ 	.byte	0x02, 0x4a
	.zero		1
	.zero		1


	//----- nvinfo : EIATTR_EXIT_INSTR_OFFSETS
	.align		4
        /*003c*/ 	.byte	0x04, 0x1c
        /*003e*/ 	.short	(.L_67 - .L_66)


	//   ....[0]....
.L_66:
        /*0040*/ 	.word	0x00000500


	//   ....[1]....
        /*0044*/ 	.word	0x00000540


	//----- nvinfo : EIATTR_CBANK_PARAM_SIZE
	.align		4
.L_67:
        /*0048*/ 	.byte	0x03, 0x19
        /*004a*/ 	.short	0x0010


	//----- nvinfo : EIATTR_PARAM_CBANK
	.align		4
        /*004c*/ 	.byte	0x04, 0x0a
        /*004e*/ 	.short	(.L_69 - .L_68)
	.align		4
.L_68:
        /*0050*/ 	.word	index@(.nv.constant0._Z9kernel_rrPjS_)
        /*0054*/ 	.short	0x0380
        /*0056*/ 	.short	0x0010


	//----- nvinfo : EIATTR_SW_WAR
	.align		4
.L_69:
        /*0058*/ 	.byte	0x04, 0x36
        /*005a*/ 	.short	(.L_71 - .L_70)
.L_70:
        /*005c*/ 	.word	0x00000008
.L_71:


//--------------------- .nv.info._Z8kernel_rPjS_  --------------------------
	.section	.nv.info._Z8kernel_rPjS_,"",@"SHT_CUDA_INFO"
	.sectionflags	@""
	.align	4


	//----- nvinfo : EIATTR_CUDA_API_VERSION
	.align		4
        /*0000*/ 	.byte	0x04, 0x37
        /*0002*/ 	.short	(.L_73 - .L_72)
.L_72:
        /*0004*/ 	.word	0x00000082


	//----- nvinfo : EIATTR_KPARAM_INFO
	.align		4
.L_73:
        /*0008*/ 	.byte	0x04, 0x17
        /*000a*/ 	.short	(.L_75 - .L_74)
.L_74:
        /*000c*/ 	.word	0x00000000
        /*0010*/ 	.short	0x0001
        /*0012*/ 	.short	0x0008
        /*0014*/ 	.byte	0x00, 0xf5, 0x21, 0x00


	//----- nvinfo : EIATTR_KPARAM_INFO
	.align		4
.L_75:
        /*0018*/ 	.byte	0x04, 0x17
        /*001a*/ 	.short	(.L_77 - .L_76)
.L_76:
        /*001c*/ 	.word	0x00000000
        /*0020*/ 	.short	0x0000
        /*0022*/ 	.short	0x0000
        /*0024*/ 	.byte	0x00, 0xf5, 0x21, 0x00


	//----- nvinfo : EIATTR_SPARSE_MMA_MASK
	.align		4
.L_77:
        /*0028*/ 	.byte	0x03, 0x50
        /*002a*/ 	.short	0x0000


	//----- nvinfo : EIATTR_MAXREG_COUNT
	.align		4
        /*002c*/ 	.byte	0x03, 0x1b
        /*002e*/ 	.short	0x00ff


	//----- nvinfo : EIATTR_NUM_BARRIERS
	.align		4
        /*0030*/ 	.byte	0x02, 0x4c
        /*0032*/ 	.byte	0x01
	.zero		1


	//----- nvinfo : EIATTR_MERCURY_ISA_VERSION
	.align		4
        /*0034*/ 	.byte	0x03, 0x5f
        /*0036*/ 	.short	0x0101


	//----- nvinfo : EIATTR_VRC_CTA_INIT_COUNT
	.align		4
        /*0038*/ 	.byte	0x02, 0x4a
	.zero		1
	.zero		1


	//----- nvinfo : EIATTR_EXIT_INSTR_OFFSETS
	.align		4
        /*003c*/ 	.byte	0x04, 0x1c
        /*003e*/ 	.short	(.L_79 - .L_78)


	//   ....[0]....
.L_78:
        /*0040*/ 	.word	0x000004b0


	//   ....[1]....
        /*0044*/ 	.word	0x000004f0


	//----- nvinfo : EIATTR_CBANK_PARAM_SIZE
	.align		4
.L_79:
        /*0048*/ 	.byte	0x03, 0x19
        /*004a*/ 	.short	0x0010


	//----- nvinfo : EIATTR_PARAM_CBANK
	.align		4
        /*004c*/ 	.byte	0x04, 0x0a
        /*004e*/ 	.short	(.L_81 - .L_80)
	.align		4
.L_80:
        /*0050*/ 	.word	index@(.nv.constant0._Z8kernel_rPjS_)
        /*0054*/ 	.short	0x0380
        /*0056*/ 	.short	0x0010


	//----- nvinfo : EIATTR_SW_WAR
	.align		4
.L_81:
        /*0058*/ 	.byte	0x04, 0x36
        /*005a*/ 	.short	(.L_83 - .L_82)
.L_82:
        /*005c*/ 	.word	0x00000008
.L_83:


//--------------------- .nv.info._Z8kernel_sPjS_  --------------------------
	.section	.nv.info._Z8kernel_sPjS_,"",@"SHT_CUDA_INFO"
	.sectionflags	@""
	.align	4


	//----- nvinfo : EIATTR_CUDA_API_VERSION
	.align		4
        /*0000*/ 	.byte	0x04, 0x37
        /*0002*/ 	.short	(.L_85 - .L_84)
.L_84:
        /*0004*/ 	.word	0x00000082


	//----- nvinfo : EIATTR_KPARAM_INFO
	.align		4
.L_85:
        /*0008*/ 	.byte	0x04, 0x17
        /*000a*/ 	.short	(.L_87 - .L_86)
.L_86:
        /*000c*/ 	.word	0x00000000
        /*0010*/ 	.short	0x0001
        /*0012*/ 	.short	0x0008
        /*0014*/ 	.byte	0x00, 0xf5, 0x21, 0x00


	//----- nvinfo : EIATTR_KPARAM_INFO
	.align		4
.L_87:
        /*0018*/ 	.byte	0x04, 0x17
        /*001a*/ 	.short	(.L_89 - .L_88)
.L_88:
        /*001c*/ 	.word	0x00000000
        /*0020*/ 	.short	0x0000
        /*0022*/ 	.short	0x0000
        /*0024*/ 	.byte	0x00, 0xf5, 0x21, 0x00


	//----- nvinfo : EIATTR_SPARSE_MMA_MASK
	.align		4
.L_89:
        /*0028*/ 	.byte	0x03, 0x50
        /*002a*/ 	.short	0x0000


	//----- nvinfo : EIATTR_MAXREG_COUNT
	.align		4
        /*002c*/ 	.byte	0x03, 0x1b
        /*002e*/ 	.short	0x00ff


	//----- nvinfo : EIATTR_NUM_BARRIERS
	.align		4
        /*0030*/ 	.byte	0x02, 0x4c
        /*0032*/ 	.byte	0x01
	.zero		1


	//----- nvinfo : EIATTR_MERCURY_ISA_VERSION
	.align		4
        /*0034*/ 	.byte	0x03, 0x5f
        /*0036*/ 	.short	0x0101


	//----- nvinfo : EIATTR_VRC_CTA_INIT_COUNT
	.align		4
        /*0038*/ 	.byte	0x02, 0x4a
	.zero		1
	.zero		1


	//----- nvinfo : EIATTR_EXIT_INSTR_OFFSETS
	.align		4
        /*003c*/ 	.byte	0x04, 0x1c
        /*003e*/ 	.short	(.L_91 - .L_90)


	//   ....[0]....
.L_90:
        /*0040*/ 	.word	0x000004c0


	//   ....[1]....
        /*0044*/ 	.word	0x00000500


	//----- nvinfo : EIATTR_CBANK_PARAM_SIZE
	.align		4
.L_91:
        /*0048*/ 	.byte	0x03, 0x19
        /*004a*/ 	.short	0x0010


	//----- nvinfo : EIATTR_PARAM_CBANK
	.align		4
        /*004c*/ 	.byte	0x04, 0x0a
        /*004e*/ 	.short	(.L_93 - .L_92)
	.align		4
.L_92:
        /*0050*/ 	.word	index@(.nv.constant0._Z8kernel_sPjS_)
        /*0054*/ 	.short	0x0380
        /*0056*/ 	.short	0x0010


	//----- nvinfo : EIATTR_SW_WAR
	.align		4
.L_93:
        /*0058*/ 	.byte	0x04, 0x36
        /*005a*/ 	.short	(.L_95 - .L_94)
.L_94:
        /*005c*/ 	.word	0x00000008
.L_95:


//--------------------- .nv.info._Z8kernel_aPjS_  --------------------------
	.section	.nv.info._Z8kernel_aPjS_,"",@"SHT_CUDA_INFO"
	.sectionflags	@""
	.align	4


	//----- nvinfo : EIATTR_CUDA_API_VERSION
	.align		4
        /*0000*/ 	.byte	0x04, 0x37
        /*0002*/ 	.short	(.L_97 - .L_96)
.L_96:
        /*0004*/ 	.word	0x00000082


	//----- nvinfo : EIATTR_KPARAM_INFO
	.align		4
.L_97:
        /*0008*/ 	.byte	0x04, 0x17
        /*000a*/ 	.short	(.L_99 - .L_98)
.L_98:
        /*000c*/ 	.word	0x00000000
        /*0010*/ 	.short	0x0001
        /*0012*/ 	.short	0x0008
        /*0014*/ 	.byte	0x00, 0xf5, 0x21, 0x00


	//----- nvinfo : EIATTR_KPARAM_INFO
	.align		4
.L_99:
        /*0018*/ 	.byte	0x04, 0x17
        /*001a*/ 	.short	(.L_101 - .L_100)
.L_100:
        /*001c*/ 	.word	0x00000000
        /*0020*/ 	.short	0x0000
        /*0022*/ 	.short	0x0000
        /*0024*/ 	.byte	0x00, 0xf5, 0x21, 0x00


	//----- nvinfo : EIATTR_SPARSE_MMA_MASK
	.align		4
.L_101:
        /*0028*/ 	.byte	0x03, 0x50
        /*002a*/ 	.short	0x0000


	//----- nvinfo : EIATTR_MAXREG_COUNT
	.align		4
        /*002c*/ 	.byte	0x03, 0x1b
        /*002e*/ 	.short	0x00ff


	//----- nvinfo : EIATTR_NUM_BARRIERS
	.align		4
        /*0030*/ 	.byte	0x02, 0x4c
        /*0032*/ 	.byte	0x01
	.zero		1


	//----- nvinfo : EIATTR_MERCURY_ISA_VERSION
	.align		4
        /*0034*/ 	.byte	0x03, 0x5f
        /*0036*/ 	.short	0x0101


	//----- nvinfo : EIATTR_INT_WARP_WIDE_INSTR_OFFSETS
	.align		4
        /*0038*/ 	.byte	0x04, 0x31
        /*003a*/ 	.short	(.L_103 - .L_102)


	//   ....[0]....
.L_102:
        /*003c*/ 	.word	0x000000f0


	//   ....[1]....
        /*0040*/ 	.word	0x00000130


	//----- nvinfo : EIATTR_VRC_CTA_INIT_COUNT
	.align		4
.L_103:
        /*0044*/ 	.byte	0x02, 0x4a
	.zero		1
	.zero		1


	//----- nvinfo : EIATTR_EXIT_INSTR_OFFSETS
	.align		4
        /*0048*/ 	.byte	0x04, 0x1c
        /*004a*/ 	.short	(.L_105 - .L_104)


	//   ....[0]....
.L_104:
        /*004c*/ 	.word	0x00000170


	//   ....[1]....
        /*0050*/ 	.word	0x000001b0


	//----- nvinfo : EIATTR_CBANK_PARAM_SIZE
	.align		4
.L_105:
        /*0054*/ 	.byte	0x03, 0x19
        /*0056*/ 	.short	0x0010


	//----- nvinfo : EIATTR_PARAM_CBANK
	.align		4
        /*0058*/ 	.byte	0x04, 0x0a
        /*005a*/ 	.short	(.L_107 - .L_106)
	.align		4
.L_106:
        /*005c*/ 	.word	index@(.nv.constant0._Z8kernel_aPjS_)
        /*0060*/ 	.short	0x0380
        /*0062*/ 	.short	0x0010


	//----- nvinfo : EIATTR_SW_WAR
	.align		4
.L_107:
        /*0064*/ 	.byte	0x04, 0x36
        /*0066*/ 	.short	(.L_109 - .L_108)
.L_108:
        /*0068*/ 	.word	0x00000008
.L_109:


//--------------------- .nv.callgraph             --------------------------
	.section	.nv.callgraph,"",@"SHT_CUDA_CALLGRAPH"
	.align	4
	.sectionentsize	8
	.align		4
        /*0000*/ 	.word	0x00000000
	.align		4
        /*0004*/ 	.word	0xffffffff
	.align		4
        /*0008*/ 	.word	0x00000000
	.align		4
        /*000c*/ 	.word	0xfffffffe
	.align		4
        /*0010*/ 	.word	0x00000000
	.align		4
        /*0014*/ 	.word	0xfffffffd
	.align		4
        /*0018*/ 	.word	0x00000000
	.align		4
        /*001c*/ 	.word	0xfffffffc


//--------------------- .text._Z15kernel_completePjS_ --------------------------
	.section	.text._Z15kernel_completePjS_,"ax",@progbits
	.align	128
        .global         _Z15kernel_completePjS_
        .type           _Z15kernel_completePjS_,@function
        .size           _Z15kernel_completePjS_,(.L_x_6 - _Z15kernel_completePjS_)
        .other          _Z15kernel_completePjS_,@"STO_CUDA_ENTRY STV_DEFAULT"
_Z15kernel_completePjS_:
.text._Z15kernel_completePjS_:
[----:B------:R-:W-:Y:S01]  /*0000*/  LDC R1, c[0x0][0x37c] ;  /* 0x0000df00ff017b82 */ /* 0x000fe20000000800 */
[----:B------:R-:W0:Y:S07]  /*0010*/  S2R R0, SR_TID.X ;  /* 0x0000000000007919 */ /* 0x000e2e0000002100 */
[----:B------:R-:W1:Y:S01]  /*0020*/  S2UR UR4, SR_CTAID.X ;  /* 0x00000000000479c3 */ /* 0x000e620000002500 */
[----:B------:R-:W2:Y:S07]  /*0030*/  LDCU.64 UR6, c[0x0][0x358] ;  /* 0x00006b00ff0677ac */ /* 0x000eae0008000a00 */
[----:B------:R-:W1:Y:S08]  /*0040*/  LDC R2, c[0x0][0x360] ;  /* 0x0000d800ff027b82 */ /* 0x000e700000000800 */
[----:B------:R-:W3:Y:S01]  /*0050*/  LDC.64 R6, c[0x0][0x380] ;  /* 0x0000e000ff067b82 */ /* 0x000ee20000000a00 */
[----:B-1----:R-:W-:-:S04]  /*0060*/  IMAD R3, R2, UR4, RZ ;  /* 0x0000000402037c24 */ /* 0x002fc8000f8e02ff */
[----:B0-----:R-:W-:-:S04]  /*0070*/  IMAD R3, R3, 0x2, R0 ;  /* 0x0000000203037824 */ /* 0x001fc800078e0200 */
[C---:B------:R-:W-:Y:S02]  /*0080*/  IMAD.IADD R9, R3.reuse, 0x1, R2 ;  /* 0x0000000103097824 */ /* 0x040fe400078e0202 */
[----:B---3--:R-:W-:-:S04]  /*0090*/  IMAD.WIDE.U32 R4, R3, 0x4, R6 ;  /* 0x0000000403047825 */ /* 0x008fc800078e0006 */
[----:B------:R-:W-:Y:S02]  /*00a0*/  IMAD.WIDE.U32 R6, R9, 0x4, R6 ;  /* 0x0000000409067825 */ /* 0x000fe400078e0006 */
[----:B--2---:R-:W2:Y:S04]  /*00b0*/  LDG.E R4, desc[UR6][R4.64] ;  /* 0x0000000604047981 */ /* 0x004ea8000c1e1900 */
[----:B------:R-:W2:Y:S01]  /*00c0*/  LDG.E R7, desc[UR6][R6.64] ;  /* 0x0000000606077981 */ /* 0x000ea2000c1e1900 */
[----:B------:R-:W0:Y:S01]  /*00d0*/  S2UR UR5, SR_CgaCtaId ;  /* 0x00000000000579c3 */ /* 0x000e220000008800 */
[----:B------:R-:W-:Y:S01]  /*00e0*/  UMOV UR4, 0x400 ;  /* 0x0000040000047882 */ /* 0x000fe20000000000 */
[----:B------:R-:W-:Y:S01]  /*00f0*/  ISETP.GT.U32.AND P0, PT, R0, 0x1ff, PT ;  /* 0x000001ff0000780c */ /* 0x000fe20003f04070 */
[----:B0-----:R-:W-:-:S06]  /*0100*/  ULEA UR4, UR5, UR4, 0x18 ;  /* 0x0000000405047291 */ /* 0x001fcc000f8ec0ff */
[----:B------:R-:W-:Y:S02]  /*0110*/  LEA R2, R0, UR4, 0x2 ;  /* 0x0000000400027c11 */ /* 0x000fe4000f8e10ff */
[----:B--2---:R-:W-:-:S05]  /*0120*/  IADD3 R3, PT, PT, R4, R7, RZ ;  /* 0x0000000704037210 */ /* 0x004fca0007ffe0ff */
[----:B------:R0:W-:Y:S01]  /*0130*/  STS [R2], R3 ;  /* 0x0000000302007388 */ /* 0x0001e20000000800 */
[----:B------:R-:W-:Y:S06]  /*0140*/  BAR.SYNC.DEFER_BLOCKING 0x0 ;  /* 0x0000000000007b1d */ /* 0x000fec0000010000 */
[----:B------:R-:W-:Y:S05]  /*0150*/  @P0 EXIT ;  /* 0x000000000000094d */ /* 0x000fea0003800000 */
[----:B0-----:R-:W-:Y:S01]  /*0160*/  LDS R3, [R2+0x800] ;  /* 0x0008000002037984 */ /* 0x001fe20000000800 */
[----:B------:R-:W-:-:S03]  /*0170*/  ISETP.GT.U32.AND P0, PT, R0, 0xff, PT ;  /* 0x000000ff0000780c */ /* 0x000fc60003f04070 */
[----:B------:R-:W0:Y:S02]  /*0180*/  LDS R4, [R2] ;  /* 0x0000000002047984 */ /* 0x000e240000000800 */
[----:B0-----:R-:W-:-:S05]  /*0190*/  IMAD.IADD R3, R3, 0x1, R4 ;  /* 0x0000000103037824 */ /* 0x001fca00078e0204 */
[----:B------:R0:W-:Y:S01]  /*01a0*/  STS [R2], R3 ;  /* 0x0000000302007388 */ /* 0x0001e20000000800 */
[----:B------:R-:W-:Y:S06]  /*01b0*/  BAR.SYNC.DEFER_BLOCKING 0x0 ;  /* 0x0000000000007b1d */ /* 0x000fec0000010000 */
[----:B------:R-:W-:Y:S05]  /*01c0*/  @P0 EXIT ;  /* 0x000000000000094d */ /* 0x000fea0003800000 */
[----:B0-----:R-:W-:Y:S01]  /*01d0*/  LDS R3, [R2+0x400] ;  /* 0x0004000002037984 */ /* 0x001fe20000000800 */
[----:B------:R-:W-:-:S03]  /*01e0*/  ISETP.GT.U32.AND P0, PT, R0, 0x7f, PT ;  /* 0x0000007f0000780c */ /* 0x000fc60003f04070 */
[----:B------:R-:W0:Y:S02]  /*01f0*/  LDS R4, [R2] ;  /* 0x0000000002047984 */ /* 0x000e240000000800 */
[----:B0-----:R-:W-:-:S05]  /*0200*/  IADD3 R3, PT, PT, R3, R4, RZ ;  /* 0x0000000403037210 */ /* 0x001fca0007ffe0ff */
        /* <DEDUP_REMOVED lines=18> */
[----:B------:R-:W-:-:S03]  /*0330*/  ISETP.NE.AND P0, PT, R0, RZ, PT ;  /* 0x000000ff0000720c */ /* 0x000fc60003f05270 */
[----:B------:R-:W0:Y:S02]  /*0340*/  LDS R4, [R2] ;  /* 0x0000000002047984 */ /* 0x000e240000000800 */
[----:B0-----:R-:W-:-:S05]  /*0350*/  IMAD.IADD R3, R3, 0x1, R4 ;  /* 0x0000000103037824 */ /* 0x001fca00078e0204 */
[----:B------:R-:W-:Y:S04]  /*0360*/  STS [R2], R3 ;  /* 0x0000000302007388 */ /* 0x000fe80000000800 */
[----:B------:R-:W-:Y:S04]  /*0370*/  LDS R4, [R2+0x40] ;  /* 0x0000400002047984 */ /* 0x000fe80000000800 */
[----:B------:R-:W0:Y:S02]  /*0380*/  LDS R5, [R2] ;  /* 0x0000000002057984 */ /* 0x000e240000000800 */
[----:B0-----:R-:W-:-:S05]  /*0390*/  IADD3 R5, PT, PT, R4, R5, RZ ;  /* 0x0000000504057210 */ /* 0x001fca0007ffe0ff */
[----:B------:R-:W-:Y:S04]  /*03a0*/  STS [R2], R5 ;  /* 0x0000000502007388 */ /* 0x000fe80000000800 */
[----:B------:R-:W-:Y:S04]  /*03b0*/  LDS R4, [R2+0x20] ;  /* 0x0000200002047984 */ /* 0x000fe80000000800 */
        /* <DEDUP_REMOVED lines=14> */
[----:B------:R0:W-:Y:S01]  /*04a0*/  STS [R2], R5 ;  /* 0x0000000502007388 */ /* 0x0001e20000000800 */
[----:B------:R-:W-:Y:S05]  /*04b0*/  @P0 EXIT ;  /* 0x000000000000094d */ /* 0x000fea0003800000 */
[----:B0-----:R-:W0:Y:S01]  /*04c0*/  LDS R5, [UR4] ;  /* 0x00000004ff057984 */ /* 0x001e220008000800 */
[----:B------:R-:W0:Y:S03]  /*04d0*/  LDC.64 R2, c[0x0][0x388] ;  /* 0x0000e200ff027b82 */ /* 0x000e260000000a00 */
[----:B0-----:R-:W-:Y:S01]  /*04e0*/  REDG.E.ADD.STRONG.GPU desc[UR6][R2.64], R5 ;  /* 0x000000050200798e */ /* 0x001fe2000c12e106 */
[----:B------:R-:W-:Y:S05]  /*04f0*/  EXIT ;  /* 0x000000000000794d */ /* 0x000fea0003800000 */
.L_x_0:
[----:B------:R-:W-:-:S00]  /*0500*/  BRA `(.L_x_0) ;  /* 0xfffffffc00fc7947 */ /* 0x000fc0000383ffff */
[----:B------:R-:W-:-:S00]  /*0510*/  NOP ;  /* 0x0000000000007918 */ /* 0x000fc00000000000 */
        /* <DEDUP_REMOVED lines=14> */
.L_x_6:


//--------------------- .text._Z15kernel_lastwarpPjS_ --------------------------
	.section	.text._Z15kernel_lastwarpPjS_,"ax",@progbits
	.align	128
        .global         _Z15kernel_lastwarpPjS_
        .type           _Z15kernel_lastwarpPjS_,@function
        .size           _Z15kernel_lastwarpPjS_,(.L_x_7 - _Z15kernel_lastwarpPjS_)
        .other          _Z15kernel_lastwarpPjS_,@"STO_CUDA_ENTRY STV_DEFAULT"
_Z15kernel_lastwarpPjS_:
.text._Z15kernel_lastwarpPjS_:
        /* <DEDUP_REMOVED lines=15> */
[C---:B------:R-:W-:Y:S02]  /*00f0*/  ISETP.GT.U32.AND P0, PT, R0.reuse, 0x1ff, PT ;  /* 0x000001ff0000780c */ /* 0x040fe40003f04070 */
[----:B------:R-:W-:Y:S01]  /*0100*/  ISETP.GT.U32.AND P1, PT, R0, 0xff, PT ;  /* 0x000000ff0000780c */ /* 0x000fe20003f24070 */
[----:B0-----:R-:W-:-:S06]  /*0110*/  ULEA UR4, UR5, UR4, 0x18 ;  /* 0x0000000405047291 */ /* 0x001fcc000f8ec0ff */
[----:B------:R-:W-:Y:S02]  /*0120*/  LEA R2, R0, UR4, 0x2 ;  /* 0x0000000400027c11 */ /* 0x000fe4000f8e10ff */
[----:B--2---:R-:W-:-:S05]  /*0130*/  IADD3 R3, PT, PT, R4, R7, RZ ;  /* 0x0000000704037210 */ /* 0x004fca0007ffe0ff */
[----:B------:R-:W-:Y:S01]  /*0140*/  STS [R2], R3 ;  /* 0x0000000302007388 */ /* 0x000fe20000000800 */
[----:B------:R-:W-:Y:S06]  /*0150*/  BAR.SYNC.DEFER_BLOCKING 0x0 ;  /* 0x0000000000007b1d */ /* 0x000fec0000010000 */
[----:B------:R-:W-:Y:S04]  /*0160*/  @!P0 LDS R8, [R2+0x800] ;  /* 0x0008000002088984 */ /* 0x000fe80000000800 */
[----:B------:R-:W0:Y:S02]  /*0170*/  @!P0 LDS R5, [R2] ;  /* 0x0000000002058984 */ /* 0x000e240000000800 */
[----:B0-----:R-:W-:-:S05]  /*0180*/  @!P0 IMAD.IADD R5, R8, 0x1, R5 ;  /* 0x0000000108058824 */ /* 0x001fca00078e0205 */
[----:B------:R-:W-:Y:S01]  /*0190*/  @!P0 STS [R2], R5 ;  /* 0x0000000502008388 */ /* 0x000fe20000000800 */
[----:B------:R-:W-:Y:S01]  /*01a0*/  BAR.SYNC.DEFER_BLOCKING 0x0 ;  /* 0x0000000000007b1d */ /* 0x000fe20000010000 */
[----:B------:R-:W-:-:S05]  /*01b0*/  ISETP.GT.U32.AND P0, PT, R0, 0x7f, PT ;  /* 0x0000007f0000780c */ /* 0x000fca0003f04070 */
[----:B------:R-:W-:Y:S04]  /*01c0*/  @!P1 LDS R4, [R2+0x400] ;  /* 0x0004000002049984 */ /* 0x000fe80000000800 */
[----:B------:R-:W0:Y:S02]  /*01d0*/  @!P1 LDS R7, [R2] ;  /* 0x0000000002079984 */ /* 0x000e240000000800 */
[----:B0-----:R-:W-:-:S05]  /*01e0*/  @!P1 IADD3 R7, PT, PT, R4, R7, RZ ;  /* 0x0000000704079210 */ /* 0x001fca0007ffe0ff */
[----:B------:R-:W-:Y:S01]  /*01f0*/  @!P1 STS [R2], R7 ;  /* 0x0000000702009388 */ /* 0x000fe20000000800 */
[----:B------:R-:W-:Y:S01]  /*0200*/  BAR.SYNC.DEFER_BLOCKING 0x0 ;  /* 0x0000000000007b1d */ /* 0x000fe20000010000 */
[----:B------:R-:W-:-:S05]  /*0210*/  ISETP.GT.U32.AND P1, PT, R0, 0x3f, PT ;  /* 0x0000003f0000780c */ /* 0x000fca0003f24070 */
        /* <DEDUP_REMOVED lines=9> */
[----:B------:R0:W-:Y:S01]  /*02b0*/  @!P1 STS [R2], R5 ;  /* 0x0000000502009388 */ /* 0x0001e20000000800 */
[----:B------:R-:W-:Y:S06]  /*02c0*/  BAR.SYNC.DEFER_BLOCKING 0x0 ;  /* 0x0000000000007b1d */ /* 0x000fec0000010000 */
[----:B------:R-:W-:Y:S05]  /*02d0*/  @P0 EXIT ;  /* 0x000000000000094d */ /* 0x000fea0003800000 */
[----:B------:R-:W-:Y:S01]  /*02e0*/  LDS R3, [R2+0x80] ;  /* 0x0000800002037984 */ /* 0x000fe20000000800 */
[----:B------:R-:W-:-:S03]  /*02f0*/  ISETP.NE.AND P0, PT, R0, RZ, PT ;  /* 0x000000ff0000720c */ /* 0x000fc60003f05270 */
[----:B------:R-:W1:Y:S02]  /*0300*/  LDS R4, [R2] ;  /* 0x0000000002047984 */ /* 0x000e640000000800 */
[----:B-1----:R-:W-:-:S05]  /*0310*/  IMAD.IADD R3, R3, 0x1, R4 ;  /* 0x0000000103037824 */ /* 0x002fca00078e0204 */
[----:B------:R-:W-:Y:S04]  /*0320*/  STS [R2], R3 ;  /* 0x0000000302007388 */ /* 0x000fe80000000800 */
[----:B------:R-:W-:Y:S04]  /*0330*/  LDS R4, [R2+0x40] ;  /* 0x0000400002047984 */ /* 0x000fe80000000800 */
[----:B0-----:R-:W0:Y:S02]  /*0340*/  LDS R5, [R2] ;  /* 0x0000000002057984 */ /* 0x001e240000000800 */
        /* <DEDUP_REMOVED lines=23> */
.L_x_1:
        /* <DEDUP_REMOVED lines=12> */
.L_x_7:


//--------------------- .text._Z9kernel_rrPjS_    --------------------------
	.section	.text._Z9kernel_rrPjS_,"ax",@progbits
	.align	128
        .global         _Z9kernel_rrPjS_
        .type           _Z9kernel_rrPjS_,@function
        .size           _Z9kernel_rrPjS_,(.L_x_8 - _Z9kernel_rrPjS_)
        .other          _Z9kernel_rrPjS_,@"STO_CUDA_ENTRY STV_DEFAULT"
_Z9kernel_rrPjS_:
.text._Z9kernel_rrPjS_:
        /* <DEDUP_REMOVED lines=18> */
[----:B------:R-:W-:Y:S01]  /*0120*/  LEA R2, R0, UR4, 0x2 ;  /* 0x0000000400027c11 */ /* 0x000fe2000f8e10ff */
[----:B--2---:R-:W-:-:S05]  /*0130*/  IMAD.IADD R3, R4, 0x1, R7 ;  /* 0x0000000104037824 */ /* 0x004fca00078e0207 */
[----:B------:R-:W-:Y:S01]  /*0140*/  STS [R2], R3 ;  /* 0x0000000302007388 */ /* 0x000fe20000000800 */
[----:B------:R-:W-:Y:S06]  /*0150*/  BAR.SYNC.DEFER_BLOCKING 0x0 ;  /* 0x0000000000007b1d */ /* 0x000fec0000010000 */
        /* <DEDUP_REMOVED lines=47> */
[----:B------:R-:W-:-:S05]  /*0450*/  ISETP.NE.AND P1, PT, R0, RZ, PT ;  /* 0x000000ff0000720c */ /* 0x000fca0003f25270 */
[----:B------:R-:W-:Y:S04]  /*0460*/  @!P0 LDS R3, [R2+0x8] ;  /* 0x0000080002038984 */ /* 0x000fe80000000800 */
[----:B------:R-:W0:Y:S02]  /*0470*/  @!P0 LDS R4, [R2] ;  /* 0x0000000002048984 */ /* 0x000e240000000800 */
[----:B0-----:R-:W-:-:S05]  /*0480*/  @!P0 IMAD.IADD R3, R3, 0x1, R4 ;  /* 0x0000000103038824 */ /* 0x001fca00078e0204 */
[----:B------:R-:W-:Y:S01]  /*0490*/  @!P0 STS [R2], R3 ;  /* 0x0000000302008388 */ /* 0x000fe20000000800 */
[----:B------:R-:W-:Y:S06]  /*04a0*/  BAR.SYNC.DEFER_BLOCKING 0x0 ;  /* 0x0000000000007b1d */ /* 0x000fec0000010000 */
[----:B------:R-:W-:Y:S04]  /*04b0*/  @!P1 LDS R0, [UR4+0x4] ;  /* 0x00000404ff009984 */ /* 0x000fe80008000800 */
[----:B------:R-:W0:Y:S02]  /*04c0*/  @!P1 LDS R5, [R2] ;  /* 0x0000000002059984 */ /* 0x000e240000000800 */
[----:B0-----:R-:W-:-:S05]  /*04d0*/  @!P1 IADD3 R5, PT, PT, R0, R5, RZ ;  /* 0x0000000500059210 */ /* 0x001fca0007ffe0ff */
[----:B------:R0:W-:Y:S01]  /*04e0*/  @!P1 STS [R2], R5 ;  /* 0x0000000502009388 */ /* 0x0001e20000000800 */
[----:B------:R-:W-:Y:S06]  /*04f0*/  BAR.SYNC.DEFER_BLOCKING 0x0 ;  /* 0x0000000000007b1d */ /* 0x000fec0000010000 */
[----:B------:R-:W-:Y:S05]  /*0500*/  @P1 EXIT ;  /* 0x000000000000194d */ /* 0x000fea0003800000 */
[----:B0-----:R-:W0:Y:S01]  /*0510*/  LDS R5, [UR4] ;  /* 0x00000004ff057984 */ /* 0x001e220008000800 */
[----:B------:R-:W0:Y:S03]  /*0520*/  LDC.64 R2, c[0x0][0x388] ;  /* 0x0000e200ff027b82 */ /* 0x000e260000000a00 */
[----:B0-----:R-:W-:Y:S01]  /*0530*/  REDG.E.ADD.STRONG.GPU desc[UR6][R2.64], R5 ;  /* 0x000000050200798e */ /* 0x001fe2000c12e106 */
[----:B------:R-:W-:Y:S05]  /*0540*/  EXIT ;  /* 0x000000000000794d */ /* 0x000fea0003800000 */
.L_x_2:
        /* <DEDUP_REMOVED lines=11> */
.L_x_8:


//--------------------- .text._Z8kernel_rPjS_     --------------------------
	.section	.text._Z8kernel_rPjS_,"ax",@progbits
	.align	128
        .global         _Z8kernel_rPjS_
        .type           _Z8kernel_rPjS_,@function
        .size           _Z8kernel_rPjS_,(.L_x_9 - _Z8kernel_rPjS_)
        .other          _Z8kernel_rPjS_,@"STO_CUDA_ENTRY STV_DEFAULT"
_Z8kernel_rPjS_:
.text._Z8kernel_rPjS_:
[----:B------:R-:W-:Y:S01]  /*0000*/  LDC R1, c[0x0][0x37c] ;  /* 0x0000df00ff017b82 */ /* 0x000fe20000000800 */
[----:B------:R-:W0:Y:S07]  /*0010*/  S2R R0, SR_TID.X ;  /* 0x0000000000007919 */ /* 0x000e2e0000002100 */
[----:B------:R-:W0:Y:S01]  /*0020*/  S2UR UR4, SR_CTAID.X ;  /* 0x00000000000479c3 */ /* 0x000e220000002500 */
[----:B------:R-:W1:Y:S07]  /*0030*/  LDCU.64 UR6, c[0x0][0x358] ;  /* 0x00006b00ff0677ac */ /* 0x000e6e0008000a00 */
[----:B------:R-:W0:Y:S08]  /*0040*/  LDC R3, c[0x0][0x360] ;  /* 0x0000d800ff037b82 */ /* 0x000e300000000800 */
[----:B------:R-:W2:Y:S01]  /*0050*/  LDC.64 R4, c[0x0][0x380] ;  /* 0x0000e000ff047b82 */ /* 0x000ea20000000a00 */
[----:B0-----:R-:W-:-:S04]  /*0060*/  IMAD R3, R3, UR4, R0 ;  /* 0x0000000403037c24 */ /* 0x001fc8000f8e0200 */
[----:B--2---:R-:W-:-:S06]  /*0070*/  IMAD.WIDE.U32 R4, R3, 0x4, R4 ;  /* 0x0000000403047825 */ /* 0x004fcc00078e0004 */
[----:B-1----:R-:W2:Y:S01]  /*0080*/  LDG.E R5, desc[UR6][R4.64] ;  /* 0x0000000604057981 */ /* 0x002ea2000c1e1900 */
[----:B------:R-:W0:Y:S01]  /*0090*/  S2UR UR5, SR_CgaCtaId ;  /* 0x00000000000579c3 */ /* 0x000e220000008800 */
[----:B------:R-:W-:Y:S01]  /*00a0*/  UMOV UR4, 0x400 ;  /* 0x0000040000047882 */ /* 0x000fe20000000000 */
[C---:B------:R-:W-:Y:S02]  /*00b0*/  ISETP.GT.U32.AND P0, PT, R0.reuse, 0x1ff, PT ;  /* 0x000001ff0000780c */ /* 0x040fe40003f04070 */
[----:B------:R-:W-:Y:S01]  /*00c0*/  ISETP.GT.U32.AND P1, PT, R0, 0xff, PT ;  /* 0x000000ff0000780c */ /* 0x000fe20003f24070 */
[----:B0-----:R-:W-:-:S06]  /*00d0*/  ULEA UR4, UR5, UR4, 0x18 ;  /* 0x0000000405047291 */ /* 0x001fcc000f8ec0ff */
[----:B------:R-:W-:-:S05]  /*00e0*/  LEA R2, R0, UR4, 0x2 ;  /* 0x0000000400027c11 */ /* 0x000fca000f8e10ff */
[----:B--2---:R-:W-:Y:S01]  /*00f0*/  STS [R2], R5 ;  /* 0x0000000502007388 */ /* 0x004fe20000000800 */
        /* <DEDUP_REMOVED lines=51> */
[----:B0-----:R-:W-:-:S05]  /*0430*/  @!P0 IADD3 R5, PT, PT, R4, R5, RZ ;  /* 0x0000000504058210 */ /* 0x001fca0007ffe0ff */
[----:B------:R-:W-:Y:S01]  /*0440*/  @!P0 STS [R2], R5 ;  /* 0x0000000502008388 */ /* 0x000fe20000000800 */
[----:B------:R-:W-:Y:S06]  /*0450*/  BAR.SYNC.DEFER_BLOCKING 0x0 ;  /* 0x0000000000007b1d */ /* 0x000fec0000010000 */
[----:B------:R-:W-:Y:S04]  /*0460*/  @!P1 LDS R0, [UR4+0x4] ;  /* 0x00000404ff009984 */ /* 0x000fe80008000800 */
[----:B------:R-:W0:Y:S02]  /*0470*/  @!P1 LDS R3, [R2] ;  /* 0x0000000002039984 */ /* 0x000e240000000800 */
[----:B0-----:R-:W-:-:S05]  /*0480*/  @!P1 IMAD.IADD R3, R0, 0x1, R3 ;  /* 0x0000000100039824 */ /* 0x001fca00078e0203 */
[----:B------:R0:W-:Y:S01]  /*0490*/  @!P1 STS [R2], R3 ;  /* 0x0000000302009388 */ /* 0x0001e20000000800 */
[----:B------:R-:W-:Y:S06]  /*04a0*/  BAR.SYNC.DEFER_BLOCKING 0x0 ;  /* 0x0000000000007b1d */ /* 0x000fec0000010000 */
[----:B------:R-:W-:Y:S05]  /*04b0*/  @P1 EXIT ;  /* 0x000000000000194d */ /* 0x000fea0003800000 */
[----:B------:R-:W1:Y:S01]  /*04c0*/  LDS R5, [UR4] ;  /* 0x00000004ff057984 */ /* 0x000e620008000800 */
[----:B0-----:R-:W1:Y:S03]  /*04d0*/  LDC.64 R2, c[0x0][0x388] ;  /* 0x0000e200ff027b82 */ /* 0x001e660000000a00 */
[----:B-1----:R-:W-:Y:S01]  /*04e0*/  REDG.E.ADD.STRONG.GPU desc[UR6][R2.64], R5 ;  /* 0x000000050200798e */ /* 0x002fe2000c12e106 */
[----:B------:R-:W-:Y:S05]  /*04f0*/  EXIT ;  /* 0x000000000000794d */ /* 0x000fea0003800000 */
.L_x_3:
        /* <DEDUP_REMOVED lines=16> */
.L_x_9:


//--------------------- .text._Z8kernel_sPjS_     --------------------------
	.section	.text._Z8kernel_sPjS_,"ax",@progbits
	.align	128
        .global         _Z8kernel_sPjS_
        .type           _Z8kernel_sPjS_,@function
        .size           _Z8kernel_sPjS_,(.L_x_10 - _Z8kernel_sPjS_)
        .other          _Z8kernel_sPjS_,@"STO_CUDA_ENTRY STV_DEFAULT"
_Z8kernel_sPjS_:
.text._Z8kernel_sPjS_:
        /* <DEDUP_REMOVED lines=11> */
[C---:B------:R-:W-:Y:S02]  /*00b0*/  LOP3.LUT R2, R0.reuse, 0x1, RZ, 0xc0, !PT ;  /* 0x0000000100027812 */ /* 0x040fe400078ec0ff */
[----:B------:R-:W-:Y:S02]  /*00c0*/  LOP3.LUT P1, RZ, R0, 0x3, RZ, 0xc0, !PT ;  /* 0x0000000300ff7812 */ /* 0x000fe4000782c0ff */
[----:B------:R-:W-:Y:S01]  /*00d0*/  ISETP.NE.U32.AND P0, PT, R2, 0x1, PT ;  /* 0x000000010200780c */ /* 0x000fe20003f05070 */
[----:B0-----:R-:W-:-:S06]  /*00e0*/  ULEA UR4, UR5, UR4, 0x18 ;  /* 0x0000000405047291 */ /* 0x001fcc000f8ec0ff */
[----:B------:R-:W-:-:S05]  /*00f0*/  LEA R2, R0, UR4, 0x2 ;  /* 0x0000000400027c11 */ /* 0x000fca000f8e10ff */
[----:B--2---:R-:W-:Y:S01]  /*0100*/  STS [R2], R5 ;  /* 0x0000000502007388 */ /* 0x004fe20000000800 */
[----:B------:R-:W-:Y:S06]  /*0110*/  BAR.SYNC.DEFER_BLOCKING 0x0 ;  /* 0x0000000000007b1d */ /* 0x000fec0000010000 */
[----:B------:R-:W-:Y:S04]  /*0120*/  @P0 LDS R3, [R2+0x4] ;  /* 0x0000040002030984 */ /* 0x000fe80000000800 */
[----:B------:R-:W0:Y:S02]  /*0130*/  @P0 LDS R6, [R2] ;  /* 0x0000000002060984 */ /* 0x000e240000000800 */
[----:B0-----:R-:W-:-:S05]  /*0140*/  @P0 IMAD.IADD R3, R3, 0x1, R6 ;  /* 0x0000000103030824 */ /* 0x001fca00078e0206 */
[----:B------:R-:W-:Y:S01]  /*0150*/  @P0 STS [R2], R3 ;  /* 0x0000000302000388 */ /* 0x000fe20000000800 */
[----:B------:R-:W-:Y:S01]  /*0160*/  BAR.SYNC.DEFER_BLOCKING 0x0 ;  /* 0x0000000000007b1d */ /* 0x000fe20000010000 */
[----:B------:R-:W-:-:S05]  /*0170*/  LOP3.LUT P0, RZ, R0, 0x7, RZ, 0xc0, !PT ;  /* 0x0000000700ff7812 */ /* 0x000fca000780c0ff */
[----:B------:R-:W-:Y:S04]  /*0180*/  @!P1 LDS R4, [R2+0x8] ;  /* 0x0000080002049984 */ /* 0x000fe80000000800 */
[----:B------:R-:W0:Y:S02]  /*0190*/  @!P1 LDS R7, [R2] ;  /* 0x0000000002079984 */ /* 0x000e240000000800 */
[----:B0-----:R-:W-:-:S05]  /*01a0*/  @!P1 IMAD.IADD R7, R4, 0x1, R7 ;  /* 0x0000000104079824 */ /* 0x001fca00078e0207 */
[----:B------:R-:W-:Y:S01]  /*01b0*/  @!P1 STS [R2], R7 ;  /* 0x0000000702009388 */ /* 0x000fe20000000800 */
        /* <DEDUP_REMOVED lines=53> */
.L_x_4:
        /* <DEDUP_REMOVED lines=15> */
.L_x_10:


//--------------------- .text._Z8kernel_aPjS_     --------------------------
	.section	.text._Z8kernel_aPjS_,"ax",@progbits
	.align	128
        .global         _Z8kernel_aPjS_
        .type           _Z8kernel_aPjS_,@function
        .size           _Z8kernel_aPjS_,(.L_x_11 - _Z8kernel_aPjS_)
        .other          _Z8kernel_aPjS_,@"STO_CUDA_ENTRY STV_DEFAULT"
_Z8kernel_aPjS_:
.text._Z8kernel_aPjS_:
[----:B------:R-:W-:Y:S01]  /*0000*/  LDC R1, c[0x0][0x37c] ;  /* 0x0000df00ff017b82 */ /* 0x000fe20000000800 */
[----:B------:R-:W0:Y:S07]  /*0010*/  S2R R5, SR_TID.X ;  /* 0x0000000000057919 */ /* 0x000e2e0000002100 */
[----:B------:R-:W1:Y:S01]  /*0020*/  S2UR UR5, SR_CgaCtaId ;  /* 0x00000000000579c3 */ /* 0x000e620000008800 */
[----:B------:R-:W-:Y:S01]  /*0030*/  UMOV UR4, 0x400 ;  /* 0x0000040000047882 */ /* 0x000fe20000000000 */
[----:B------:R-:W2:Y:S06]  /*0040*/  LDCU.64 UR6, c[0x0][0x358] ;  /* 0x00006b00ff0677ac */ /* 0x000eac0008000a00 */
[----:B------:R-:W3:Y:S08]  /*0050*/  S2UR UR8, SR_CTAID.X ;  /* 0x00000000000879c3 */ /* 0x000ef00000002500 */
[----:B------:R-:W3:Y:S01]  /*0060*/  LDC R0, c[0x0][0x360] ;  /* 0x0000d800ff007b82 */ /* 0x000ee20000000800 */
[----:B-1----:R-:W-:-:S07]  /*0070*/  ULEA UR4, UR5, UR4, 0x18 ;  /* 0x0000000405047291 */ /* 0x002fce000f8ec0ff */
[----:B------:R-:W1:Y:S01]  /*0080*/  LDC.64 R2, c[0x0][0x380] ;  /* 0x0000e000ff027b82 */ /* 0x000e620000000a00 */
[----:B0-----:R-:W-:Y:S01]  /*0090*/  ISETP.NE.AND P0, PT, R5, RZ, PT ;  /* 0x000000ff0500720c */ /* 0x001fe20003f05270 */
[----:B---3--:R-:W-:-:S12]  /*00a0*/  IMAD R5, R0, UR8, R5 ;  /* 0x0000000800057c24 */ /* 0x008fd8000f8e0205 */
[----:B------:R-:W-:Y:S01]  /*00b0*/  @!P0 STS [UR4], RZ ;  /* 0x000000ffff008988 */ /* 0x000fe20008000804 */
[----:B-1----:R-:W-:Y:S01]  /*00c0*/  IMAD.WIDE.U32 R2, R5, 0x4, R2 ;  /* 0x0000000405027825 */ /* 0x002fe200078e0002 */
[----:B------:R-:W-:Y:S06]  /*00d0*/  BAR.SYNC.DEFER_BLOCKING 0x0 ;  /* 0x0000000000007b1d */ /* 0x000fec0000010000 */
[----:B--2---:R-:W2:Y:S01]  /*00e0*/  LDG.E R2, desc[UR6][R2.64] ;  /* 0x0000000602027981 */ /* 0x004ea2000c1e1900 */
[----:B------:R-:W-:Y:S02]  /*00f0*/  VOTEU.ANY UR5, UPT, PT ;  /* 0x0000000000057886 */ /* 0x000fe400038e0100 */
[----:B------:R-:W-:Y:S01]  /*0100*/  UFLO.U32 UR5, UR5 ;  /* 0x00000005000572bd */ /* 0x000fe200080e0000 */
[----:B------:R-:W0:Y:S05]  /*0110*/  S2R R0, SR_LANEID ;  /* 0x0000000000007919 */ /* 0x000e2a0000000000 */
[----:B0-----:R-:W-:Y:S01]  /*0120*/  ISETP.EQ.U32.AND P1, PT, R0, UR5, PT ;  /* 0x0000000500007c0c */ /* 0x001fe2000bf22070 */
[----:B--2---:R-:W0:Y:S02]  /*0130*/  REDUX.SUM UR8, R2 ;  /* 0x00000000020873c4 */ /* 0x004e24000000c000 */
[----:B0-----:R-:W-:-:S10]  /*0140*/  MOV R0, UR8 ;  /* 0x0000000800007c02 */ /* 0x001fd40008000f00 */
[----:B------:R0:W-:Y:S01]  /*0150*/  @P1 ATOMS.ADD RZ, [UR4], R0 ;  /* 0x00000000ffff198c */ /* 0x0001e20008000004 */
[----:B------:R-:W-:Y:S06]  /*0160*/  BAR.SYNC.DEFER_BLOCKING 0x0 ;  /* 0x0000000000007b1d */ /* 0x000fec0000010000 */
[----:B------:R-:W-:Y:S05]  /*0170*/  @P0 EXIT ;  /* 0x000000000000094d */ /* 0x000fea0003800000 */
[----:B------:R-:W1:Y:S01]  /*0180*/  LDS R5, [UR4] ;  /* 0x00000004ff057984 */ /* 0x000e620008000800 */
[----:B------:R-:W1:Y:S03]  /*0190*/  LDC.64 R2, c[0x0][0x388] ;  /* 0x0000e200ff027b82 */ /* 0x000e660000000a00 */
[----:B-1----:R-:W-:Y:S01]  /*01a0*/  REDG.E.ADD.STRONG.GPU desc[UR6][R2.64], R5 ;  /* 0x000000050200798e */ /* 0x002fe2000c12e106 */
[----:B------:R-:W-:Y:S05]  /*01b0*/  EXIT ;  /* 0x000000000000794d */ /* 0x000fea0003800000 */
.L_x_5:
        /* <DEDUP_REMOVED lines=12> */
.L_x_11:


//--------------------- .nv.shared._Z15kernel_completePjS_ --------------------------
	.section	.nv.shared._Z15kernel_completePjS_,"aw",@nobits
	.sectionflags	@""
	.align	4
.nv.shared._Z15kernel_completePjS_:
	.zero		5120


//--------------------- .nv.shared.reserved.0     --------------------------
	.section	.nv.shared.reserved.0,"aw",@nobits
	.weak		__nv_reservedSMEM_offset_0_alias
	.size		__nv_reservedSMEM_offset_0_alias, 0, 64
	.other		__nv_reservedSMEM_offset_0_alias,@"STO_CUDA_RESERVED_SHARED STV_DEFAULT"
__nv_reservedSMEM_offset_0_alias:
	.zero		0
	.zero		64


//--------------------- .nv.shared._Z15kernel_lastwarpPjS_ --------------------------
	.section	.nv.shared._Z15kernel_lastwarpPjS_,"aw",@nobits
	.sectionflags	@""
	.align	4
.nv.shared._Z15kernel_lastwarpPjS_:
	.zero		5120


//--------------------- .nv.shared._Z9kernel_rrPjS_ --------------------------
	.section	.nv.shared._Z9kernel_rrPjS_,"aw",@nobits
	.sectionflags	@""
	.align	4
.nv.shared._Z9kernel_rrPjS_:
	.zero		5120


//--------------------- .nv.shared._Z8kernel_rPjS_ --------------------------
	.section	.nv.shared._Z8kernel_rPjS_,"aw",@nobits
	.sectionflags	@""
	.align	4
.nv.shared._Z8kernel_rPjS_:
	.zero		5120


//--------------------- .nv.shared._Z8kernel_sPjS_ --------------------------
	.section	.nv.shared._Z8kernel_sPjS_,"aw",@nobits
	.sectionflags	@""
	.align	4
.nv.shared._Z8kernel_sPjS_:
	.zero		5120


//--------------------- .nv.shared._Z8kernel_aPjS_ --------------------------
	.section	.nv.shared._Z8kernel_aPjS_,"aw",@nobits
	.sectionflags	@""
	.align	4
.nv.shared._Z8kernel_aPjS_:
	.zero		1028


//--------------------- .nv.constant0._Z15kernel_completePjS_ --------------------------
	.section	.nv.constant0._Z15kernel_completePjS_,"a",@progbits
	.sectionflags	@""
	.align	4
.nv.constant0._Z15kernel_completePjS_:
	.zero		912


//--------------------- .nv.constant0._Z15kernel_lastwarpPjS_ --------------------------
	.section	.nv.constant0._Z15kernel_lastwarpPjS_,"a",@progbits
	.sectionflags	@""
	.align	4
.nv.constant0._Z15kernel_lastwarpPjS_:
	.zero		912


//--------------------- .nv.constant0._Z9kernel_rrPjS_ --------------------------
	.section	.nv.constant0._Z9kernel_rrPjS_,"a",@progbits
	.sectionflags	@""
	.align	4
.nv.constant0._Z9kernel_rrPjS_:
	.zero		912


//--------------------- .nv.constant0._Z8kernel_rPjS_ --------------------------
	.section	.nv.constant0._Z8kernel_rPjS_,"a",@progbits
	.sectionflags	@""
	.align	4
.nv.constant0._Z8kernel_rPjS_:
	.zero		912


//--------------------- .nv.constant0._Z8kernel_sPjS_ --------------------------
	.section	.nv.constant0._Z8kernel_sPjS_,"a",@progbits
	.sectionflags	@""
	.align	4
.nv.constant0._Z8kernel_sPjS_:
	.zero		912


//--------------------- .nv.constant0._Z8kernel_aPjS_ --------------------------
	.section	.nv.constant0._Z8kernel_aPjS_,"a",@progbits
	.sectionflags	@""
	.align	4
.nv.constant0._Z8kernel_aPjS_:
	.zero		912


//--------------------- SYMBOLS --------------------------

	.type		.nv.reservedSmem.offset0,@object
	.size		.nv.reservedSmem.offset0,0x4
	.type		.nv.reservedSmem.cap,@object
	.size		.nv.reservedSmem.cap,0x4
